	.headerflags	@"EF_CUDA_TEXMODE_UNIFIED EF_CUDA_64BIT_ADDRESS EF_CUDA_ACCELERATORS EF_CUDA_SM90 EF_CUDA_VIRTUAL_SM(EF_CUDA_SM90)"
	.elftype	@"ET_EXEC"


//--------------------- .nv.info                  --------------------------
	.section	.nv.info,"",@"SHT_CUDA_INFO"
	.align	4


	//----- nvinfo : EIATTR_REGCOUNT
	.align		4
        /*0000*/ 	.byte	0x04, 0x2f
        /*0002*/ 	.short	(.L_1 - .L_0)
	.align		4
.L_0:
        /*0004*/ 	.word	index@(triton_poi_fused_convolution_35)
        /*0008*/ 	.word	0x00000012


	//----- nvinfo : EIATTR_MIN_STACK_SIZE
	.align		4
.L_1:
        /*000c*/ 	.byte	0x04, 0x12
        /*000e*/ 	.short	(.L_3 - .L_2)
	.align		4
.L_2:
        /*0010*/ 	.word	index@(triton_poi_fused_convolution_35)
        /*0014*/ 	.word	0x00000000


	//----- nvinfo : EIATTR_FRAME_SIZE
	.align		4
.L_3:
        /*0018*/ 	.byte	0x04, 0x11
        /*001a*/ 	.short	(.L_5 - .L_4)
	.align		4
.L_4:
        /*001c*/ 	.word	index@(triton_poi_fused_convolution_35)
        /*0020*/ 	.word	0x00000000


	//----- nvinfo : EIATTR_MIN_STACK_SIZE
	.align		4
.L_5:
        /*0024*/ 	.byte	0x04, 0x12
        /*0026*/ 	.short	(.L_7 - .L_6)
	.align		4
.L_6:
        /*0028*/ 	.word	index@(triton_poi_fused_convolution_35)
        /*002c*/ 	.word	0x00000000
.L_7:


//--------------------- .nv.info.triton_poi_fused_convolution_35 --------------------------
	.section	.nv.info.triton_poi_fused_convolution_35,"",@"SHT_CUDA_INFO"
	.sectionflags	@""
	.align	4


	//----- nvinfo : EIATTR_CUDA_API_VERSION
	.align		4
        /*0000*/ 	.byte	0x04, 0x37
        /*0002*/ 	.short	(.L_9 - .L_8)
.L_8:
        /*0004*/ 	.word	0x0000007c


	//----- nvinfo : EIATTR_KPARAM_INFO
	.align		4
.L_9:
        /*0008*/ 	.byte	0x04, 0x17
        /*000a*/ 	.short	(.L_11 - .L_10)
.L_10:
        /*000c*/ 	.word	0x00000000
        /*0010*/ 	.short	0x0002
        /*0012*/ 	.short	0x0010
        /*0014*/ 	.byte	0x00, 0xf0, 0x11, 0x00


	//----- nvinfo : EIATTR_KPARAM_INFO
	.align		4
.L_11:
        /*0018*/ 	.byte	0x04, 0x17
        /*001a*/ 	.short	(.L_13 - .L_12)
.L_12:
        /*001c*/ 	.word	0x00000000
        /*0020*/ 	.short	0x0001
        /*0022*/ 	.short	0x0008
        /*0024*/ 	.byte	0x00, 0xf4, 0x21, 0x00


	//----- nvinfo : EIATTR_KPARAM_INFO
	.align		4
.L_13:
        /*0028*/ 	.byte	0x04, 0x17
        /*002a*/ 	.short	(.L_15 - .L_14)
.L_14:
        /*002c*/ 	.word	0x00000000
        /*0030*/ 	.short	0x0000
        /*0032*/ 	.short	0x0000
        /*0034*/ 	.byte	0x00, 0xf4, 0x21, 0x00


	//----- nvinfo : EIATTR_SPARSE_MMA_MASK
	.align		4
.L_15:
        /*0038*/ 	.byte	0x03, 0x50
        /*003a*/ 	.short	0x0000


	//----- nvinfo : EIATTR_MAXREG_COUNT
	.align		4
        /*003c*/ 	.byte	0x03, 0x1b
        /*003e*/ 	.short	0x00ff


	//----- nvinfo : EIATTR_EXIT_INSTR_OFFSETS
	.align		4
        /*0040*/ 	.byte	0x04, 0x1c
        /*0042*/ 	.short	(.L_17 - .L_16)


	//   ....[0]....
.L_16:
        /*0044*/ 	.word	0x00000260


	//----- nvinfo : EIATTR_REQNTID
	.align		4
.L_17:
        /*0048*/ 	.byte	0x04, 0x10
        /*004a*/ 	.short	(.L_19 - .L_18)
.L_18:
        /*004c*/ 	.word	0x00000080
        /*0050*/ 	.word	0x00000001
        /*0054*/ 	.word	0x00000001


	//----- nvinfo : EIATTR_CBANK_PARAM_SIZE
	.align		4
.L_19:
        /*0058*/ 	.byte	0x03, 0x19
        /*005a*/ 	.short	0x0014


	//----- nvinfo : EIATTR_PARAM_CBANK
	.align		4
        /*005c*/ 	.byte	0x04, 0x0a
        /*005e*/ 	.short	(.L_21 - .L_20)
	.align		4
.L_20:
        /*0060*/ 	.word	index@(.nv.constant0.triton_poi_fused_convolution_35)
        /*0064*/ 	.short	0x0210
        /*0066*/ 	.short	0x0014


	//----- nvinfo : EIATTR_SW_WAR
	.align		4
.L_21:
        /*0068*/ 	.byte	0x04, 0x36
        /*006a*/ 	.short	(.L_23 - .L_22)
.L_22:
        /*006c*/ 	.word	0x00000008
.L_23:


//--------------------- .nv.callgraph             --------------------------
	.section	.nv.callgraph,"",@"SHT_CUDA_CALLGRAPH"
	.align	4
	.sectionentsize	8
	.align		4
        /*0000*/ 	.word	0x00000000
	.align		4
        /*0004*/ 	.word	0xffffffff
	.align		4
        /*0008*/ 	.word	0x00000000
	.align		4
        /*000c*/ 	.word	0xfffffffe
	.align		4
        /*0010*/ 	.word	0x00000000
	.align		4
        /*0014*/ 	.word	0xfffffffd
	.align		4
        /*0018*/ 	.word	0x00000000
	.align		4
        /*001c*/ 	.word	0xfffffffc


//--------------------- .text.triton_poi_fused_convolution_35 --------------------------
	.section	.text.triton_poi_fused_convolution_35,"ax",@progbits
	.align	128
        .global         triton_poi_fused_convolution_35
        .type           triton_poi_fused_convolution_35,@function
        .size           triton_poi_fused_convolution_35,(.L_x_1 - triton_poi_fused_convolution_35)
        .other          triton_poi_fused_convolution_35,@"STO_CUDA_ENTRY STV_DEFAULT"
triton_poi_fused_convolution_35:
.text.triton_poi_fused_convolution_35:
[----:B------:R-:W-:Y:S01]  /*0000*/  LDC R1, c[0x0][0x28] ;  /* 0x00000a00ff017b82 */ /* 0x000fe20000000800 */
[----:B------:R-:W1:Y:S07]  /*0010*/  S2R R0, SR_TID.X ;  /* 0x0000000000007919 */ /* 0x000e6e0000002100 */
[----:B------:R-:W2:Y:S01]  /*0020*/  LDC.64 R2, c[0x0][0x218] ;  /* 0x00008600ff027b82 */ /* 0x000ea20000000a00 */
[----:B------:R-:W-:Y:S01]  /*0030*/  ULDC.64 UR4, c[0x0][0x208] ;  /* 0x0000820000047ab9 */ /* 0x000fe20000000a00 */
[----:B------:R-:W3:Y:S06]  /*0040*/  S2R R5, SR_CTAID.X ;  /* 0x0000000000057919 */ /* 0x000eec0000002500 */
[----:B------:R-:W4:Y:S01]  /*0050*/  LDC.64 R8, c[0x0][0x210] ;  /* 0x00008400ff087b82 */ /* 0x000f220000000a00 */
[----:B-1----:R-:W-:-:S02]  /*0060*/  SHF.L.U32 R0, R0, 0x2, RZ ;  /* 0x0000000200007819 */ /* 0x002fc400000006ff */
[----:B---3--:R-:W-:Y:S02]  /*0070*/  SHF.R.S32.HI R4, RZ, 0x15, R5 ;  /* 0x00000015ff047819 */ /* 0x008fe40000011405 */
[----:B------:R-:W-:Y:S02]  /*0080*/  LOP3.LUT R0, R0, 0x1fc, RZ, 0xc0, !PT ;  /* 0x000001fc00007812 */ /* 0x000fe400078ec0ff */
[----:B------:R-:W-:Y:S02]  /*0090*/  SGXT R4, R4, 0x1 ;  /* 0x000000010404781a */ /* 0x000fe40000000200 */
[----:B------:R-:W-:-:S04]  /*00a0*/  LEA R5, R5, R0, 0xa ;  /* 0x0000000005057211 */ /* 0x000fc800078e50ff */
[----:B------:R-:W-:Y:S01]  /*00b0*/  LEA.HI R4, R4, R5, RZ, 0xc ;  /* 0x0000000504047211 */ /* 0x000fe200078f60ff */
[----:B----4-:R-:W-:-:S04]  /*00c0*/  IMAD.WIDE R8, R5, 0x4, R8 ;  /* 0x0000000405087825 */ /* 0x010fc800078e0208 */
[----:B------:R-:W-:Y:S01]  /*00d0*/  VIADD R0, R4, 0x200 ;  /* 0x0000020004007836 */ /* 0x000fe20000000000 */
[----:B------:R-:W-:-:S04]  /*00e0*/  SHF.R.S32.HI R4, RZ, 0xc, R4 ;  /* 0x0000000cff047819 */ /* 0x000fc80000011404 */
[----:B------:R-:W-:Y:S02]  /*00f0*/  SHF.R.S32.HI R0, RZ, 0xc, R0 ;  /* 0x0000000cff007819 */ /* 0x000fe40000011400 */
[----:B------:R-:W-:Y:S02]  /*0100*/  LEA.HI R6, R4, R4, RZ, 0x7 ;  /* 0x0000000404067211 */ /* 0x000fe400078f38ff */
[----:B------:R-:W-:Y:S02]  /*0110*/  LEA.HI R10, R0, R0, RZ, 0x7 ;  /* 0x00000000000a7211 */ /* 0x000fe400078f38ff */
[----:B------:R-:W-:Y:S02]  /*0120*/  LOP3.LUT R7, R6, 0xffffff80, RZ, 0xc0, !PT ;  /* 0xffffff8006077812 */ /* 0x000fe400078ec0ff */
[----:B------:R-:W-:Y:S02]  /*0130*/  LOP3.LUT R11, R10, 0xffffff80, RZ, 0xc0, !PT ;  /* 0xffffff800a0b7812 */ /* 0x000fe400078ec0ff */
[----:B------:R-:W-:-:S03]  /*0140*/  IADD3 R7, R4, -R7, RZ ;  /* 0x8000000704077210 */ /* 0x000fc60007ffe0ff */
[----:B------:R-:W-:Y:S02]  /*0150*/  IMAD.IADD R13, R0, 0x1, -R11 ;  /* 0x00000001000d7824 */ /* 0x000fe400078e0a0b */
[--C-:B--2---:R-:W-:Y:S02]  /*0160*/  IMAD.WIDE R10, R7, 0x4, R2.reuse ;  /* 0x00000004070a7825 */ /* 0x104fe400078e0202 */
[----:B------:R-:W2:Y:S02]  /*0170*/  LDG.E.128 R4, desc[UR4][R8.64] ;  /* 0x0000000408047981 */ /* 0x000ea4000c1e1d00 */
[----:B------:R-:W-:Y:S02]  /*0180*/  IMAD.WIDE R2, R13, 0x4, R2 ;  /* 0x000000040d027825 */ /* 0x000fe400078e0202 */
[----:B------:R-:W2:Y:S04]  /*0190*/  LDG.E.EL R10, desc[UR4][R10.64] ;  /* 0x000000040a0a7981 */ /* 0x000ea8000c2e1900 */
[----:B------:R-:W3:Y:S04]  /*01a0*/  LDG.E.EL R2, desc[UR4][R2.64] ;  /* 0x0000000402027981 */ /* 0x000ee8000c2e1900 */
[----:B------:R-:W3:Y:S01]  /*01b0*/  LDG.E.128 R12, desc[UR4][R8.64+0x800] ;  /* 0x00080004080c7981 */ /* 0x000ee2000c1e1d00 */
[--C-:B--2---:R-:W-:Y:S01]  /*01c0*/  FADD R4, R4, R10.reuse ;  /* 0x0000000a04047221 */ /* 0x104fe20000000000 */
[--C-:B------:R-:W-:Y:S01]  /*01d0*/  FADD R5, R5, R10.reuse ;  /* 0x0000000a05057221 */ /* 0x100fe20000000000 */
[--C-:B------:R-:W-:Y:S01]  /*01e0*/  FADD R6, R6, R10.reuse ;  /* 0x0000000a06067221 */ /* 0x100fe20000000000 */
[----:B------:R-:W-:Y:S01]  /*01f0*/  FADD R7, R7, R10 ;  /* 0x0000000a07077221 */ /* 0x000fe20000000000 */
[--C-:B---3--:R-:W-:Y:S01]  /*0200*/  FADD R12, R12, R2.reuse ;  /* 0x000000020c0c7221 */ /* 0x108fe20000000000 */
[--C-:B------:R-:W-:Y:S01]  /*0210*/  FADD R13, R13, R2.reuse ;  /* 0x000000020d0d7221 */ /* 0x100fe20000000000 */
[--C-:B------:R-:W-:Y:S01]  /*0220*/  FADD R14, R14, R2.reuse ;  /* 0x000000020e0e7221 */ /* 0x100fe20000000000 */
[----:B------:R-:W-:Y:S01]  /*0230*/  FADD R15, R15, R2 ;  /* 0x000000020f0f7221 */ /* 0x000fe20000000000 */
[----:B------:R-:W-:Y:S04]  /*0240*/  STG.E.128 desc[UR4][R8.64], R4 ;  /* 0x0000000408007986 */ /* 0x000fe8000c101d04 */
[----:B------:R-:W-:Y:S01]  /*0250*/  STG.E.128 desc[UR4][R8.64+0x800], R12 ;  /* 0x0008000c08007986 */ /* 0x000fe2000c101d04 */
[----:B------:R-:W-:Y:S05]  /*0260*/  EXIT ;  /* 0x000000000000794d */ /* 0x000fea0003800000 */
.L_x_0:
[----:B------:R-:W-:-:S00]  /*0270*/  BRA `(.L_x_0) ;  /* 0xfffffffc00fc7947 */ /* 0x000fc0000383ffff */
[----:B------:R-:W-:-:S00]  /*0280*/  NOP ;  /* 0x0000000000007918 */ /* 0x000fc00000000000 */
[----:B------:R-:W-:-:S00]  /*0290*/  NOP ;  /* 0x0000000000007918 */ /* 0x000fc00000000000 */
[----:B------:R-:W-:-:S00]  /*02a0*/  NOP ;  /* 0x0000000000007918 */ /* 0x000fc00000000000 */
[----:B------:R-:W-:-:S00]  /*02b0*/  NOP ;  /* 0x0000000000007918 */ /* 0x000fc00000000000 */
[----:B------:R-:W-:-:S00]  /*02c0*/  NOP ;  /* 0x0000000000007918 */ /* 0x000fc00000000000 */
[----:B------:R-:W-:-:S00]  /*02d0*/  NOP ;  /* 0x0000000000007918 */ /* 0x000fc00000000000 */
[----:B------:R-:W-:-:S00]  /*02e0*/  NOP ;  /* 0x0000000000007918 */ /* 0x000fc00000000000 */
[----:B------:R-:W-:-:S00]  /*02f0*/  NOP ;  /* 0x0000000000007918 */ /* 0x000fc00000000000 */
.L_x_1:


//--------------------- .nv.constant0.triton_poi_fused_convolution_35 --------------------------
	.section	.nv.constant0.triton_poi_fused_convolution_35,"a",@progbits
	.sectionflags	@""
	.align	4
.nv.constant0.triton_poi_fused_convolution_35:
	.zero		548
